	.headerflags	@"EF_CUDA_TEXMODE_UNIFIED EF_CUDA_64BIT_ADDRESS EF_CUDA_ACCELERATORS EF_CUDA_SM90 EF_CUDA_VIRTUAL_SM(EF_CUDA_SM90)"
	.elftype	@"ET_EXEC"


//--------------------- .nv.info                  --------------------------
	.section	.nv.info,"",@"SHT_CUDA_INFO"
	.align	4


	//----- nvinfo : EIATTR_REGCOUNT
	.align		4
        /*0000*/ 	.byte	0x04, 0x2f
        /*0002*/ 	.short	(.L_3 - .L_2)
	.align		4
.L_2:
        /*0004*/ 	.word	index@(triton_poi_fused__native_batch_norm_legit_no_training__prelu_kernel_23)
        /*0008*/ 	.word	0x00000012


	//----- nvinfo : EIATTR_MIN_STACK_SIZE
	.align		4
.L_3:
        /*000c*/ 	.byte	0x04, 0x12
        /*000e*/ 	.short	(.L_5 - .L_4)
	.align		4
.L_4:
        /*0010*/ 	.word	index@(triton_poi_fused__native_batch_norm_legit_no_training__prelu_kernel_23)
        /*0014*/ 	.word	0x00000000


	//----- nvinfo : EIATTR_FRAME_SIZE
	.align		4
.L_5:
        /*0018*/ 	.byte	0x04, 0x11
        /*001a*/ 	.short	(.L_7 - .L_6)
	.align		4
.L_6:
        /*001c*/ 	.word	index@(triton_poi_fused__native_batch_norm_legit_no_training__prelu_kernel_23)
        /*0020*/ 	.word	0x00000000


	//----- nvinfo : EIATTR_MIN_STACK_SIZE
	.align		4
.L_7:
        /*0024*/ 	.byte	0x04, 0x12
        /*0026*/ 	.short	(.L_9 - .L_8)
	.align		4
.L_8:
        /*0028*/ 	.word	index@(triton_poi_fused__native_batch_norm_legit_no_training__prelu_kernel_23)
        /*002c*/ 	.word	0x00000000
.L_9:


//--------------------- .nv.info.triton_poi_fused__native_batch_norm_legit_no_training__prelu_kernel_23 --------------------------
	.section	.nv.info.triton_poi_fused__native_batch_norm_legit_no_training__prelu_kernel_23,"",@"SHT_CUDA_INFO"
	.sectionflags	@""
	.align	4


	//----- nvinfo : EIATTR_CUDA_API_VERSION
	.align		4
        /*0000*/ 	.byte	0x04, 0x37
        /*0002*/ 	.short	(.L_11 - .L_10)
.L_10:
        /*0004*/ 	.word	0x0000007c


	//----- nvinfo : EIATTR_KPARAM_INFO
	.align		4
.L_11:
        /*0008*/ 	.byte	0x04, 0x17
        /*000a*/ 	.short	(.L_13 - .L_12)
.L_12:
        /*000c*/ 	.word	0x00000000
        /*0010*/ 	.short	0x0007
        /*0012*/ 	.short	0x0038
        /*0014*/ 	.byte	0x00, 0xf0, 0x11, 0x00


	//----- nvinfo : EIATTR_KPARAM_INFO
	.align		4
.L_13:
        /*0018*/ 	.byte	0x04, 0x17
        /*001a*/ 	.short	(.L_15 - .L_14)
.L_14:
        /*001c*/ 	.word	0x00000000
        /*0020*/ 	.short	0x0006
        /*0022*/ 	.short	0x0030
        /*0024*/ 	.byte	0x00, 0xf4, 0x21, 0x00


	//----- nvinfo : EIATTR_KPARAM_INFO
	.align		4
.L_15:
        /*0028*/ 	.byte	0x04, 0x17
        /*002a*/ 	.short	(.L_17 - .L_16)
.L_16:
        /*002c*/ 	.word	0x00000000
        /*0030*/ 	.short	0x0005
        /*0032*/ 	.short	0x0028
        /*0034*/ 	.byte	0x00, 0xf4, 0x21, 0x00


	//----- nvinfo : EIATTR_KPARAM_INFO
	.align		4
.L_17:
        /*0038*/ 	.byte	0x04, 0x17
        /*003a*/ 	.short	(.L_19 - .L_18)
.L_18:
        /*003c*/ 	.word	0x00000000
        /*0040*/ 	.short	0x0004
        /*0042*/ 	.short	0x0020
        /*0044*/ 	.byte	0x00, 0xf4, 0x21, 0x00


	//----- nvinfo : EIATTR_KPARAM_INFO
	.align		4
.L_19:
        /*0048*/ 	.byte	0x04, 0x17
        /*004a*/ 	.short	(.L_21 - .L_20)
.L_20:
        /*004c*/ 	.word	0x00000000
        /*0050*/ 	.short	0x0003
        /*0052*/ 	.short	0x0018
        /*0054*/ 	.byte	0x00, 0xf4, 0x21, 0x00


	//----- nvinfo : EIATTR_KPARAM_INFO
	.align		4
.L_21:
        /*0058*/ 	.byte	0x04, 0x17
        /*005a*/ 	.short	(.L_23 - .L_22)
.L_22:
        /*005c*/ 	.word	0x00000000
        /*0060*/ 	.short	0x0002
        /*0062*/ 	.short	0x0010
        /*0064*/ 	.byte	0x00, 0xf4, 0x21, 0x00


	//----- nvinfo : EIATTR_KPARAM_INFO
	.align		4
.L_23:
        /*0068*/ 	.byte	0x04, 0x17
        /*006a*/ 	.short	(.L_25 - .L_24)
.L_24:
        /*006c*/ 	.word	0x00000000
        /*0070*/ 	.short	0x0001
        /*0072*/ 	.short	0x0008
        /*0074*/ 	.byte	0x00, 0xf4, 0x21, 0x00


	//----- nvinfo : EIATTR_KPARAM_INFO
	.align		4
.L_25:
        /*0078*/ 	.byte	0x04, 0x17
        /*007a*/ 	.short	(.L_27 - .L_26)
.L_26:
        /*007c*/ 	.word	0x00000000
        /*0080*/ 	.short	0x0000
        /*0082*/ 	.short	0x0000
        /*0084*/ 	.byte	0x00, 0xf4, 0x21, 0x00


	//----- nvinfo : EIATTR_SPARSE_MMA_MASK
	.align		4
.L_27:
        /*0088*/ 	.byte	0x03, 0x50
        /*008a*/ 	.short	0x0000


	//----- nvinfo : EIATTR_MAXREG_COUNT
	.align		4
        /*008c*/ 	.byte	0x03, 0x1b
        /*008e*/ 	.short	0x00ff


	//----- nvinfo : EIATTR_EXIT_INSTR_OFFSETS
	.align		4
        /*0090*/ 	.byte	0x04, 0x1c
        /*0092*/ 	.short	(.L_29 - .L_28)


	//   ....[0]....
.L_28:
        /*0094*/ 	.word	0x00000300


	//----- nvinfo : EIATTR_REQNTID
	.align		4
.L_29:
        /*0098*/ 	.byte	0x04, 0x10
        /*009a*/ 	.short	(.L_31 - .L_30)
.L_30:
        /*009c*/ 	.word	0x00000080
        /*00a0*/ 	.word	0x00000001
        /*00a4*/ 	.word	0x00000001


	//----- nvinfo : EIATTR_CBANK_PARAM_SIZE
	.align		4
.L_31:
        /*00a8*/ 	.byte	0x03, 0x19
        /*00aa*/ 	.short	0x003c


	//----- nvinfo : EIATTR_PARAM_CBANK
	.align		4
        /*00ac*/ 	.byte	0x04, 0x0a
        /*00ae*/ 	.short	(.L_33 - .L_32)
	.align		4
.L_32:
        /*00b0*/ 	.word	index@(.nv.constant0.triton_poi_fused__native_batch_norm_legit_no_training__prelu_kernel_23)
        /*00b4*/ 	.short	0x0210
        /*00b6*/ 	.short	0x003c


	//----- nvinfo : EIATTR_SW_WAR
	.align		4
.L_33:
        /*00b8*/ 	.byte	0x04, 0x36
        /*00ba*/ 	.short	(.L_35 - .L_34)
.L_34:
        /*00bc*/ 	.word	0x00000008
.L_35:


//--------------------- .nv.callgraph             --------------------------
	.section	.nv.callgraph,"",@"SHT_CUDA_CALLGRAPH"
	.align	4
	.sectionentsize	8
	.align		4
        /*0000*/ 	.word	0x00000000
	.align		4
        /*0004*/ 	.word	0xffffffff
	.align		4
        /*0008*/ 	.word	0x00000000
	.align		4
        /*000c*/ 	.word	0xfffffffe
	.align		4
        /*0010*/ 	.word	0x00000000
	.align		4
        /*0014*/ 	.word	0xfffffffd
	.align		4
        /*0018*/ 	.word	0x00000000
	.align		4
        /*001c*/ 	.word	0xfffffffc


//--------------------- .nv.constant4             --------------------------
	.section	.nv.constant4,"a",@progbits
	.align	8
	.align		8
.nv.constant4:
        /*0000*/ 	.dword	_$_str
	.align		8
        /*0008*/ 	.dword	_$_str_$_2


//--------------------- .text.triton_poi_fused__native_batch_norm_legit_no_training__prelu_kernel_23 --------------------------
	.section	.text.triton_poi_fused__native_batch_norm_legit_no_training__prelu_kernel_23,"ax",@progbits
	.align	128
        .global         triton_poi_fused__native_batch_norm_legit_no_training__prelu_kernel_23
        .type           triton_poi_fused__native_batch_norm_legit_no_training__prelu_kernel_23,@function
        .size           triton_poi_fused__native_batch_norm_legit_no_training__prelu_kernel_23,(.L_x_1 - triton_poi_fused__native_batch_norm_legit_no_training__prelu_kernel_23)
        .other          triton_poi_fused__native_batch_norm_legit_no_training__prelu_kernel_23,@"STO_CUDA_ENTRY STV_DEFAULT"
triton_poi_fused__native_batch_norm_legit_no_training__prelu_kernel_23:
.text.triton_poi_fused__native_batch_norm_legit_no_training__prelu_kernel_23:
[----:B------:R-:W-:Y:S01]  /*0000*/  LDC R1, c[0x0][0x28] ;  /* 0x00000a00ff017b82 */ /* 0x000fe20000000800 */
[----:B------:R-:W1:Y:S07]  /*0010*/  S2R R0, SR_TID.X ;  /* 0x0000000000007919 */ /* 0x000e6e0000002100 */
[----:B------:R-:W2:Y:S01]  /*0020*/  LDC.64 R6, c[0x0][0x228] ;  /* 0x00008a00ff067b82 */ /* 0x000ea20000000a00 */
[----:B------:R-:W-:Y:S01]  /*0030*/  ULDC.64 UR4, c[0x0][0x208] ;  /* 0x0000820000047ab9 */ /* 0x000fe20000000a00 */
[----:B------:R-:W3:Y:S06]  /*0040*/  S2R R3, SR_CTAID.X ;  /* 0x0000000000037919 */ /* 0x000eec0000002500 */
[----:B------:R-:W4:Y:S08]  /*0050*/  LDC.64 R4, c[0x0][0x220] ;  /* 0x00008800ff047b82 */ /* 0x000f300000000a00 */
[----:B------:R-:W5:Y:S08]  /*0060*/  LDC.64 R8, c[0x0][0x230] ;  /* 0x00008c00ff087b82 */ /* 0x000f700000000a00 */
[----:B------:R-:W5:Y:S01]  /*0070*/  LDC.64 R10, c[0x0][0x238] ;  /* 0x00008e00ff0a7b82 */ /* 0x000f620000000a00 */
[----:B-1----:R-:W-:-:S07]  /*0080*/  LOP3.LUT R0, R0, 0x7f, RZ, 0xc0, !PT ;  /* 0x0000007f00007812 */ /* 0x002fce00078ec0ff */
[----:B------:R-:W1:Y:S01]  /*0090*/  LDC.64 R12, c[0x0][0x240] ;  /* 0x00009000ff0c7b82 */ /* 0x000e620000000a00 */
[----:B---3--:R-:W-:Y:S02]  /*00a0*/  SHF.R.S32.HI R2, RZ, 0x18, R3 ;  /* 0x00000018ff027819 */ /* 0x008fe40000011403 */
[----:B------:R-:W-:Y:S02]  /*00b0*/  LEA R0, R3, R0, 0x7 ;  /* 0x0000000003007211 */ /* 0x000fe400078e38ff */
[----:B------:R-:W-:-:S04]  /*00c0*/  SGXT R3, R2, 0x1 ;  /* 0x000000010203781a */ /* 0x000fc80000000200 */
[----:B------:R-:W-:-:S04]  /*00d0*/  LEA.HI R3, R3, R0, RZ, 0x7 ;  /* 0x0000000003037211 */ /* 0x000fc800078f38ff */
[----:B------:R-:W-:-:S04]  /*00e0*/  LOP3.LUT R3, R3, 0xffffff80, RZ, 0xc0, !PT ;  /* 0xffffff8003037812 */ /* 0x000fc800078ec0ff */
[----:B------:R-:W-:Y:S02]  /*00f0*/  IADD3 R15, R0, -R3, RZ ;  /* 0x80000003000f7210 */ /* 0x000fe40007ffe0ff */
[----:B------:R-:W3:Y:S03]  /*0100*/  LDC.64 R2, c[0x0][0x218] ;  /* 0x00008600ff027b82 */ /* 0x000ee60000000a00 */
[----:B--2---:R-:W-:-:S05]  /*0110*/  IMAD.WIDE R6, R15, 0x4, R6 ;  /* 0x000000040f067825 */ /* 0x004fca00078e0206 */
[----:B------:R2:W2:Y:S01]  /*0120*/  LDG.E.EL R14, desc[UR4][R6.64] ;  /* 0x00000004060e7981 */ /* 0x0004a2000c2e1900 */
[----:B----4-:R-:W-:-:S04]  /*0130*/  IMAD.WIDE R4, R15, 0x4, R4 ;  /* 0x000000040f047825 */ /* 0x010fc800078e0204 */
[C---:B-----5:R-:W-:Y:S02]  /*0140*/  IMAD.WIDE R8, R15.reuse, 0x4, R8 ;  /* 0x000000040f087825 */ /* 0x060fe400078e0208 */
[----:B------:R-:W4:Y:S02]  /*0150*/  LDG.E.EL R5, desc[UR4][R4.64] ;  /* 0x0000000404057981 */ /* 0x000f24000c2e1900 */
[----:B---3--:R-:W-:Y:S02]  /*0160*/  IMAD.WIDE R2, R0, 0x4, R2 ;  /* 0x0000000400027825 */ /* 0x008fe400078e0202 */
[----:B------:R-:W3:Y:S02]  /*0170*/  LDG.E.EL R8, desc[UR4][R8.64] ;  /* 0x0000000408087981 */ /* 0x000ee4000c2e1900 */
[C---:B0-2---:R-:W-:Y:S02]  /*0180*/  IMAD.WIDE R6, R15.reuse, 0x4, R10 ;  /* 0x000000040f067825 */ /* 0x045fe400078e020a */
[----:B------:R0:W4:Y:S04]  /*0190*/  LDG.E R2, desc[UR4][R2.64] ;  /* 0x0000000402027981 */ /* 0x000128000c1e1900 */
[----:B------:R-:W3:Y:S01]  /*01a0*/  LDG.E.EL R7, desc[UR4][R6.64] ;  /* 0x0000000406077981 */ /* 0x000ee2000c2e1900 */
[----:B-1----:R-:W-:-:S06]  /*01b0*/  IMAD.WIDE R10, R15, 0x4, R12 ;  /* 0x000000040f0a7825 */ /* 0x002fcc00078e020c */
[----:B------:R-:W2:Y:S01]  /*01c0*/  LDG.E.EL R10, desc[UR4][R10.64] ;  /* 0x000000040a0a7981 */ /* 0x000ea2000c2e1900 */
[----:B0-----:R-:W-:Y:S01]  /*01d0*/  HFMA2.MMA R3, -RZ, RZ, 1.625, 0 ;  /* 0x3e800000ff037435 */ /* 0x001fe200000001ff */
[----:B------:R-:W-:-:S04]  /*01e0*/  FADD R14, R14, 9.9999997473787516356e-06 ;  /* 0x3727c5ac0e0e7421 */ /* 0x000fc80000000000 */
[----:B------:R-:W0:Y:S02]  /*01f0*/  MUFU.SQRT R12, R14 ;  /* 0x0000000e000c7308 */ /* 0x000e240000002000 */
[C---:B0-----:R-:W-:Y:S02]  /*0200*/  FSETP.GT.AND P0, PT, R12.reuse, 8.50705917302346158658e+37, PT ;  /* 0x7e8000000c00780b */ /* 0x041fe40003f04000 */
[----:B------:R-:W-:-:S11]  /*0210*/  FSETP.GEU.AND P1, PT, R12, 1.175494350822287508e-38, PT ;  /* 0x008000000c00780b */ /* 0x000fd60003f2e000 */
[----:B------:R-:W-:-:S04]  /*0220*/  @P0 FMUL R12, R12, 0.25 ;  /* 0x3e8000000c0c0820 */ /* 0x000fc80000400000 */
[----:B------:R-:W-:-:S06]  /*0230*/  @!P1 FMUL R12, R12, 16777216 ;  /* 0x4b8000000c0c9820 */ /* 0x000fcc0000400000 */
[----:B------:R-:W0:Y:S01]  /*0240*/  MUFU.RCP R12, R12 ;  /* 0x0000000c000c7308 */ /* 0x000e220000001000 */
[----:B------:R-:W-:Y:S01]  /*0250*/  FSEL R3, R3, 1, P0 ;  /* 0x3f80000003037808 */ /* 0x000fe20000000000 */
[----:B----4-:R-:W-:-:S04]  /*0260*/  FADD R5, R2, -R5 ;  /* 0x8000000502057221 */ /* 0x010fc80000000000 */
[----:B------:R-:W-:-:S04]  /*0270*/  @!P1 FMUL R3, R3, 16777216 ;  /* 0x4b80000003039820 */ /* 0x000fc80000400000 */
[----:B0-----:R-:W-:Y:S02]  /*0280*/  FMUL R4, R12, R3 ;  /* 0x000000030c047220 */ /* 0x001fe40000400000 */
[----:B------:R-:W0:Y:S02]  /*0290*/  LDC.64 R2, c[0x0][0x210] ;  /* 0x00008400ff027b82 */ /* 0x000e240000000a00 */
[----:B------:R-:W-:-:S04]  /*02a0*/  FMUL R4, R5, R4 ;  /* 0x0000000405047220 */ /* 0x000fc80000400000 */
[----:B---3--:R-:W-:-:S05]  /*02b0*/  FFMA R7, R8, R4, R7 ;  /* 0x0000000408077223 */ /* 0x008fca0000000007 */
[----:B------:R-:W-:Y:S01]  /*02c0*/  FSETP.GT.AND P0, PT, R7, RZ, PT ;  /* 0x000000ff0700720b */ /* 0x000fe20003f04000 */
[----:B0-----:R-:W-:-:S12]  /*02d0*/  IMAD.WIDE R2, R0, 0x4, R2 ;  /* 0x0000000400027825 */ /* 0x001fd800078e0202 */
[----:B--2---:R-:W-:-:S05]  /*02e0*/  @!P0 FMUL R7, R10, R7 ;  /* 0x000000070a078220 */ /* 0x004fca0000400000 */
[----:B------:R-:W-:Y:S01]  /*02f0*/  STG.E desc[UR4][R2.64], R7 ;  /* 0x0000000702007986 */ /* 0x000fe2000c101904 */
[----:B------:R-:W-:Y:S05]  /*0300*/  EXIT ;  /* 0x000000000000794d */ /* 0x000fea0003800000 */
.L_x_0:
[----:B------:R-:W-:-:S00]  /*0310*/  BRA `(.L_x_0) ;  /* 0xfffffffc00fc7947 */ /* 0x000fc0000383ffff */
[----:B------:R-:W-:-:S00]  /*0320*/  NOP ;  /* 0x0000000000007918 */ /* 0x000fc00000000000 */
        /* <DEDUP_REMOVED lines=13> */
.L_x_1:


//--------------------- .nv.global.init           --------------------------
	.section	.nv.global.init,"aw",@progbits
.nv.global.init:
	.type		_$_str,@object
	.size		_$_str,(_$_str_$_2 - _$_str)
_$_str:
        /*0000*/ 	.byte	0x5f, 0x5f, 0x43, 0x55, 0x44, 0x41, 0x5f, 0x46, 0x54, 0x5a, 0x00
	.type		_$_str_$_2,@object
	.size		_$_str_$_2,(.L_1 - _$_str_$_2)
_$_str_$_2:
        /*000b*/ 	.byte	0x5f, 0x5f, 0x43, 0x55, 0x44, 0x41, 0x5f, 0x50, 0x52, 0x45, 0x43, 0x5f, 0x53, 0x51, 0x52, 0x54
        /*001b*/ 	.byte	0x00
.L_1:


//--------------------- .nv.constant0.triton_poi_fused__native_batch_norm_legit_no_training__prelu_kernel_23 --------------------------
	.section	.nv.constant0.triton_poi_fused__native_batch_norm_legit_no_training__prelu_kernel_23,"a",@progbits
	.sectionflags	@""
	.align	4
.nv.constant0.triton_poi_fused__native_batch_norm_legit_no_training__prelu_kernel_23:
	.zero		588
